	.headerflags	@"EF_CUDA_TEXMODE_UNIFIED EF_CUDA_64BIT_ADDRESS EF_CUDA_ACCELERATORS EF_CUDA_SM90 EF_CUDA_VIRTUAL_SM(EF_CUDA_SM90)"
	.elftype	@"ET_EXEC"


//--------------------- .nv.info                  --------------------------
	.section	.nv.info,"",@"SHT_CUDA_INFO"
	.align	4


	//----- nvinfo : EIATTR_REGCOUNT
	.align		4
        /*0000*/ 	.byte	0x04, 0x2f
        /*0002*/ 	.short	(.L_3 - .L_2)
	.align		4
.L_2:
        /*0004*/ 	.word	index@(triton_poi_fused__native_batch_norm_legit_no_training__prelu_kernel_5)
        /*0008*/ 	.word	0x00000012


	//----- nvinfo : EIATTR_MIN_STACK_SIZE
	.align		4
.L_3:
        /*000c*/ 	.byte	0x04, 0x12
        /*000e*/ 	.short	(.L_5 - .L_4)
	.align		4
.L_4:
        /*0010*/ 	.word	index@(triton_poi_fused__native_batch_norm_legit_no_training__prelu_kernel_5)
        /*0014*/ 	.word	0x00000000


	//----- nvinfo : EIATTR_FRAME_SIZE
	.align		4
.L_5:
        /*0018*/ 	.byte	0x04, 0x11
        /*001a*/ 	.short	(.L_7 - .L_6)
	.align		4
.L_6:
        /*001c*/ 	.word	index@(triton_poi_fused__native_batch_norm_legit_no_training__prelu_kernel_5)
        /*0020*/ 	.word	0x00000000


	//----- nvinfo : EIATTR_MIN_STACK_SIZE
	.align		4
.L_7:
        /*0024*/ 	.byte	0x04, 0x12
        /*0026*/ 	.short	(.L_9 - .L_8)
	.align		4
.L_8:
        /*0028*/ 	.word	index@(triton_poi_fused__native_batch_norm_legit_no_training__prelu_kernel_5)
        /*002c*/ 	.word	0x00000000
.L_9:


//--------------------- .nv.info.triton_poi_fused__native_batch_norm_legit_no_training__prelu_kernel_5 --------------------------
	.section	.nv.info.triton_poi_fused__native_batch_norm_legit_no_training__prelu_kernel_5,"",@"SHT_CUDA_INFO"
	.sectionflags	@""
	.align	4


	//----- nvinfo : EIATTR_CUDA_API_VERSION
	.align		4
        /*0000*/ 	.byte	0x04, 0x37
        /*0002*/ 	.short	(.L_11 - .L_10)
.L_10:
        /*0004*/ 	.word	0x0000007c


	//----- nvinfo : EIATTR_KPARAM_INFO
	.align		4
.L_11:
        /*0008*/ 	.byte	0x04, 0x17
        /*000a*/ 	.short	(.L_13 - .L_12)
.L_12:
        /*000c*/ 	.word	0x00000000
        /*0010*/ 	.short	0x0007
        /*0012*/ 	.short	0x0038
        /*0014*/ 	.byte	0x00, 0xf0, 0x11, 0x00


	//----- nvinfo : EIATTR_KPARAM_INFO
	.align		4
.L_13:
        /*0018*/ 	.byte	0x04, 0x17
        /*001a*/ 	.short	(.L_15 - .L_14)
.L_14:
        /*001c*/ 	.word	0x00000000
        /*0020*/ 	.short	0x0006
        /*0022*/ 	.short	0x0030
        /*0024*/ 	.byte	0x00, 0xf4, 0x21, 0x00


	//----- nvinfo : EIATTR_KPARAM_INFO
	.align		4
.L_15:
        /*0028*/ 	.byte	0x04, 0x17
        /*002a*/ 	.short	(.L_17 - .L_16)
.L_16:
        /*002c*/ 	.word	0x00000000
        /*0030*/ 	.short	0x0005
        /*0032*/ 	.short	0x0028
        /*0034*/ 	.byte	0x00, 0xf4, 0x21, 0x00


	//----- nvinfo : EIATTR_KPARAM_INFO
	.align		4
.L_17:
        /*0038*/ 	.byte	0x04, 0x17
        /*003a*/ 	.short	(.L_19 - .L_18)
.L_18:
        /*003c*/ 	.word	0x00000000
        /*0040*/ 	.short	0x0004
        /*0042*/ 	.short	0x0020
        /*0044*/ 	.byte	0x00, 0xf4, 0x21, 0x00


	//----- nvinfo : EIATTR_KPARAM_INFO
	.align		4
.L_19:
        /*0048*/ 	.byte	0x04, 0x17
        /*004a*/ 	.short	(.L_21 - .L_20)
.L_20:
        /*004c*/ 	.word	0x00000000
        /*0050*/ 	.short	0x0003
        /*0052*/ 	.short	0x0018
        /*0054*/ 	.byte	0x00, 0xf4, 0x21, 0x00


	//----- nvinfo : EIATTR_KPARAM_INFO
	.align		4
.L_21:
        /*0058*/ 	.byte	0x04, 0x17
        /*005a*/ 	.short	(.L_23 - .L_22)
.L_22:
        /*005c*/ 	.word	0x00000000
        /*0060*/ 	.short	0x0002
        /*0062*/ 	.short	0x0010
        /*0064*/ 	.byte	0x00, 0xf4, 0x21, 0x00


	//----- nvinfo : EIATTR_KPARAM_INFO
	.align		4
.L_23:
        /*0068*/ 	.byte	0x04, 0x17
        /*006a*/ 	.short	(.L_25 - .L_24)
.L_24:
        /*006c*/ 	.word	0x00000000
        /*0070*/ 	.short	0x0001
        /*0072*/ 	.short	0x0008
        /*0074*/ 	.byte	0x00, 0xf4, 0x21, 0x00


	//----- nvinfo : EIATTR_KPARAM_INFO
	.align		4
.L_25:
        /*0078*/ 	.byte	0x04, 0x17
        /*007a*/ 	.short	(.L_27 - .L_26)
.L_26:
        /*007c*/ 	.word	0x00000000
        /*0080*/ 	.short	0x0000
        /*0082*/ 	.short	0x0000
        /*0084*/ 	.byte	0x00, 0xf4, 0x21, 0x00


	//----- nvinfo : EIATTR_SPARSE_MMA_MASK
	.align		4
.L_27:
        /*0088*/ 	.byte	0x03, 0x50
        /*008a*/ 	.short	0x0000


	//----- nvinfo : EIATTR_MAXREG_COUNT
	.align		4
        /*008c*/ 	.byte	0x03, 0x1b
        /*008e*/ 	.short	0x00ff


	//----- nvinfo : EIATTR_EXIT_INSTR_OFFSETS
	.align		4
        /*0090*/ 	.byte	0x04, 0x1c
        /*0092*/ 	.short	(.L_29 - .L_28)


	//   ....[0]....
.L_28:
        /*0094*/ 	.word	0x00000400


	//----- nvinfo : EIATTR_REQNTID
	.align		4
.L_29:
        /*0098*/ 	.byte	0x04, 0x10
        /*009a*/ 	.short	(.L_31 - .L_30)
.L_30:
        /*009c*/ 	.word	0x00000100
        /*00a0*/ 	.word	0x00000001
        /*00a4*/ 	.word	0x00000001


	//----- nvinfo : EIATTR_CBANK_PARAM_SIZE
	.align		4
.L_31:
        /*00a8*/ 	.byte	0x03, 0x19
        /*00aa*/ 	.short	0x003c


	//----- nvinfo : EIATTR_PARAM_CBANK
	.align		4
        /*00ac*/ 	.byte	0x04, 0x0a
        /*00ae*/ 	.short	(.L_33 - .L_32)
	.align		4
.L_32:
        /*00b0*/ 	.word	index@(.nv.constant0.triton_poi_fused__native_batch_norm_legit_no_training__prelu_kernel_5)
        /*00b4*/ 	.short	0x0210
        /*00b6*/ 	.short	0x003c


	//----- nvinfo : EIATTR_SW_WAR
	.align		4
.L_33:
        /*00b8*/ 	.byte	0x04, 0x36
        /*00ba*/ 	.short	(.L_35 - .L_34)
.L_34:
        /*00bc*/ 	.word	0x00000008
.L_35:


//--------------------- .nv.callgraph             --------------------------
	.section	.nv.callgraph,"",@"SHT_CUDA_CALLGRAPH"
	.align	4
	.sectionentsize	8
	.align		4
        /*0000*/ 	.word	0x00000000
	.align		4
        /*0004*/ 	.word	0xffffffff
	.align		4
        /*0008*/ 	.word	0x00000000
	.align		4
        /*000c*/ 	.word	0xfffffffe
	.align		4
        /*0010*/ 	.word	0x00000000
	.align		4
        /*0014*/ 	.word	0xfffffffd
	.align		4
        /*0018*/ 	.word	0x00000000
	.align		4
        /*001c*/ 	.word	0xfffffffc


//--------------------- .nv.constant4             --------------------------
	.section	.nv.constant4,"a",@progbits
	.align	8
	.align		8
.nv.constant4:
        /*0000*/ 	.dword	_$_str
	.align		8
        /*0008*/ 	.dword	_$_str_$_2


//--------------------- .text.triton_poi_fused__native_batch_norm_legit_no_training__prelu_kernel_5 --------------------------
	.section	.text.triton_poi_fused__native_batch_norm_legit_no_training__prelu_kernel_5,"ax",@progbits
	.align	128
        .global         triton_poi_fused__native_batch_norm_legit_no_training__prelu_kernel_5
        .type           triton_poi_fused__native_batch_norm_legit_no_training__prelu_kernel_5,@function
        .size           triton_poi_fused__native_batch_norm_legit_no_training__prelu_kernel_5,(.L_x_1 - triton_poi_fused__native_batch_norm_legit_no_training__prelu_kernel_5)
        .other          triton_poi_fused__native_batch_norm_legit_no_training__prelu_kernel_5,@"STO_CUDA_ENTRY STV_DEFAULT"
triton_poi_fused__native_batch_norm_legit_no_training__prelu_kernel_5:
.text.triton_poi_fused__native_batch_norm_legit_no_training__prelu_kernel_5:
[----:B------:R-:W-:Y:S01]  /*0000*/  LDC R1, c[0x0][0x28] ;  /* 0x00000a00ff017b82 */ /* 0x000fe20000000800 */
[----:B------:R-:W1:Y:S07]  /*0010*/  S2R R0, SR_TID.X ;  /* 0x0000000000007919 */ /* 0x000e6e0000002100 */
[----:B------:R-:W2:Y:S01]  /*0020*/  LDC.64 R2, c[0x0][0x228] ;  /* 0x00008a00ff027b82 */ /* 0x000ea20000000a00 */
[----:B------:R-:W-:Y:S01]  /*0030*/  ULDC.64 UR4, c[0x0][0x208] ;  /* 0x0000820000047ab9 */ /* 0x000fe20000000a00 */
[----:B------:R-:W3:Y:S06]  /*0040*/  S2R R7, SR_CTAID.X ;  /* 0x0000000000077919 */ /* 0x000eec0000002500 */
[----:B------:R-:W4:Y:S08]  /*0050*/  LDC.64 R8, c[0x0][0x220] ;  /* 0x00008800ff087b82 */ /* 0x000f300000000a00 */
[----:B------:R-:W5:Y:S08]  /*0060*/  LDC.64 R10, c[0x0][0x230] ;  /* 0x00008c00ff0a7b82 */ /* 0x000f700000000a00 */
[----:B------:R-:W5:Y:S01]  /*0070*/  LDC.64 R12, c[0x0][0x238] ;  /* 0x00008e00ff0c7b82 */ /* 0x000f620000000a00 */
[----:B-1----:R-:W-:-:S07]  /*0080*/  SHF.L.U32 R0, R0, 0x1, RZ ;  /* 0x0000000100007819 */ /* 0x002fce00000006ff */
[----:B------:R-:W1:Y:S01]  /*0090*/  LDC.64 R14, c[0x0][0x240] ;  /* 0x00009000ff0e7b82 */ /* 0x000e620000000a00 */
[----:B---3--:R-:W-:Y:S02]  /*00a0*/  SHF.R.S32.HI R5, RZ, 0x16, R7 ;  /* 0x00000016ff057819 */ /* 0x008fe40000011407 */
[----:B------:R-:W-:Y:S02]  /*00b0*/  LOP3.LUT R0, R0, 0x1fe, RZ, 0xc0, !PT ;  /* 0x000001fe00007812 */ /* 0x000fe400078ec0ff */
[----:B------:R-:W-:Y:S02]  /*00c0*/  SGXT R5, R5, 0x1 ;  /* 0x000000010505781a */ /* 0x000fe40000000200 */
[----:B------:R-:W-:Y:S02]  /*00d0*/  LEA R0, R7, R0, 0x9 ;  /* 0x0000000007007211 */ /* 0x000fe400078e48ff */
[----:B------:R-:W3:Y:S02]  /*00e0*/  LDC.64 R6, c[0x0][0x218] ;  /* 0x00008600ff067b82 */ /* 0x000ee40000000a00 */
[----:B------:R-:W-:-:S04]  /*00f0*/  LEA.HI R5, R5, R0, RZ, 0x7 ;  /* 0x0000000005057211 */ /* 0x000fc800078f38ff */
[----:B------:R-:W-:-:S04]  /*0100*/  LOP3.LUT R5, R5, 0xffffff80, RZ, 0xc0, !PT ;  /* 0xffffff8005057812 */ /* 0x000fc800078ec0ff */
[----:B------:R-:W-:-:S05]  /*0110*/  IADD3 R4, R0, -R5, RZ ;  /* 0x8000000500047210 */ /* 0x000fca0007ffe0ff */
[----:B--2---:R-:W-:-:S06]  /*0120*/  IMAD.WIDE R2, R4, 0x4, R2 ;  /* 0x0000000404027825 */ /* 0x004fcc00078e0202 */
[----:B------:R-:W2:Y:S01]  /*0130*/  LDG.E.EL.64 R2, desc[UR4][R2.64] ;  /* 0x0000000402027981 */ /* 0x000ea2000c2e1b00 */
[----:B----4-:R-:W-:-:S04]  /*0140*/  IMAD.WIDE R8, R4, 0x4, R8 ;  /* 0x0000000404087825 */ /* 0x010fc800078e0208 */
[----:B---3--:R-:W-:Y:S02]  /*0150*/  IMAD.WIDE R6, R0, 0x4, R6 ;  /* 0x0000000400067825 */ /* 0x008fe400078e0206 */
[----:B------:R-:W3:Y:S04]  /*0160*/  LDG.E.EL.64 R8, desc[UR4][R8.64] ;  /* 0x0000000408087981 */ /* 0x000ee8000c2e1b00 */
[----:B------:R-:W3:Y:S01]  /*0170*/  LDG.E.64 R6, desc[UR4][R6.64] ;  /* 0x0000000406067981 */ /* 0x000ee2000c1e1b00 */
[----:B-----5:R-:W-:-:S04]  /*0180*/  IMAD.WIDE R10, R4, 0x4, R10 ;  /* 0x00000004040a7825 */ /* 0x020fc800078e020a */
[C---:B0-----:R-:W-:Y:S02]  /*0190*/  IMAD.WIDE R12, R4.reuse, 0x4, R12 ;  /* 0x00000004040c7825 */ /* 0x041fe400078e020c */
[----:B------:R-:W4:Y:S04]  /*01a0*/  LDG.E.EL.64 R10, desc[UR4][R10.64] ;  /* 0x000000040a0a7981 */ /* 0x000f28000c2e1b00 */
[----:B------:R-:W4:Y:S01]  /*01b0*/  LDG.E.EL.64 R12, desc[UR4][R12.64] ;  /* 0x000000040c0c7981 */ /* 0x000f22000c2e1b00 */
[----:B-1----:R-:W-:-:S06]  /*01c0*/  IMAD.WIDE R4, R4, 0x4, R14 ;  /* 0x0000000404047825 */ /* 0x002fcc00078e020e */
[----:B------:R-:W5:Y:S01]  /*01d0*/  LDG.E.EL.64 R4, desc[UR4][R4.64] ;  /* 0x0000000404047981 */ /* 0x000f62000c2e1b00 */
[----:B--2---:R-:W-:Y:S01]  /*01e0*/  FADD R2, R2, 9.9999997473787516356e-06 ;  /* 0x3727c5ac02027421 */ /* 0x004fe20000000000 */
[----:B------:R-:W-:-:S03]  /*01f0*/  FADD R3, R3, 9.9999997473787516356e-06 ;  /* 0x3727c5ac03037421 */ /* 0x000fc60000000000 */
[----:B------:R-:W0:Y:S08]  /*0200*/  MUFU.SQRT R14, R2 ;  /* 0x00000002000e7308 */ /* 0x000e300000002000 */
[----:B------:R-:W1:Y:S01]  /*0210*/  MUFU.SQRT R15, R3 ;  /* 0x00000003000f7308 */ /* 0x000e620000002000 */
[C---:B0-----:R-:W-:Y:S02]  /*0220*/  FSETP.GT.AND P0, PT, R14.reuse, 8.50705917302346158658e+37, PT ;  /* 0x7e8000000e00780b */ /* 0x041fe40003f04000 */
[----:B------:R-:W-:-:S02]  /*0230*/  FSETP.GEU.AND P2, PT, R14, 1.175494350822287508e-38, PT ;  /* 0x008000000e00780b */ /* 0x000fc40003f4e000 */
[C---:B-1----:R-:W-:Y:S02]  /*0240*/  FSETP.GT.AND P1, PT, R15.reuse, 8.50705917302346158658e+37, PT ;  /* 0x7e8000000f00780b */ /* 0x042fe40003f24000 */
[----:B------:R-:W-:-:S07]  /*0250*/  FSETP.GEU.AND P3, PT, R15, 1.175494350822287508e-38, PT ;  /* 0x008000000f00780b */ /* 0x000fce0003f6e000 */
[----:B------:R-:W-:Y:S01]  /*0260*/  @P0 FMUL R14, R14, 0.25 ;  /* 0x3e8000000e0e0820 */ /* 0x000fe20000400000 */
[----:B------:R-:W-:-:S03]  /*0270*/  HFMA2.MMA R2, -RZ, RZ, 1.625, 0 ;  /* 0x3e800000ff027435 */ /* 0x000fc600000001ff */
[----:B------:R-:W-:Y:S01]  /*0280*/  @!P2 FMUL R14, R14, 16777216 ;  /* 0x4b8000000e0ea820 */ /* 0x000fe20000400000 */
[----:B------:R-:W-:-:S04]  /*0290*/  @P1 FMUL R15, R15, 0.25 ;  /* 0x3e8000000f0f1820 */ /* 0x000fc80000400000 */
[----:B------:R-:W-:Y:S01]  /*02a0*/  @!P3 FMUL R15, R15, 16777216 ;  /* 0x4b8000000f0fb820 */ /* 0x000fe20000400000 */
[----:B------:R-:W0:Y:S01]  /*02b0*/  MUFU.RCP R14, R14 ;  /* 0x0000000e000e7308 */ /* 0x000e220000001000 */
[----:B------:R-:W-:-:S07]  /*02c0*/  FSEL R3, R2, 1, P0 ;  /* 0x3f80000002037808 */ /* 0x000fce0000000000 */
[----:B------:R-:W1:Y:S01]  /*02d0*/  MUFU.RCP R15, R15 ;  /* 0x0000000f000f7308 */ /* 0x000e620000001000 */
[----:B------:R-:W-:Y:S01]  /*02e0*/  FSEL R2, R2, 1, P1 ;  /* 0x3f80000002027808 */ /* 0x000fe20000800000 */
[----:B------:R-:W-:Y:S01]  /*02f0*/  @!P2 FMUL R3, R3, 16777216 ;  /* 0x4b8000000303a820 */ /* 0x000fe20000400000 */
[----:B---3--:R-:W-:-:S03]  /*0300*/  FADD R7, R7, -R9 ;  /* 0x8000000907077221 */ /* 0x008fc60000000000 */
[----:B------:R-:W-:Y:S01]  /*0310*/  @!P3 FMUL R2, R2, 16777216 ;  /* 0x4b8000000202b820 */ /* 0x000fe20000400000 */
[----:B------:R-:W-:Y:S01]  /*0320*/  FADD R6, R6, -R8 ;  /* 0x8000000806067221 */ /* 0x000fe20000000000 */
[----:B0-----:R-:W-:Y:S02]  /*0330*/  FMUL R9, R14, R3 ;  /* 0x000000030e097220 */ /* 0x001fe40000400000 */
[----:B-1----:R-:W-:Y:S02]  /*0340*/  FMUL R8, R15, R2 ;  /* 0x000000020f087220 */ /* 0x002fe40000400000 */
[----:B------:R-:W0:Y:S01]  /*0350*/  LDC.64 R2, c[0x0][0x210] ;  /* 0x00008400ff027b82 */ /* 0x000e220000000a00 */
[----:B------:R-:W-:Y:S01]  /*0360*/  FMUL R9, R6, R9 ;  /* 0x0000000906097220 */ /* 0x000fe20000400000 */
[----:B------:R-:W-:-:S03]  /*0370*/  FMUL R8, R7, R8 ;  /* 0x0000000807087220 */ /* 0x000fc60000400000 */
[----:B----4-:R-:W-:Y:S01]  /*0380*/  FFMA R10, R10, R9, R12 ;  /* 0x000000090a0a7223 */ /* 0x010fe2000000000c */
[----:B------:R-:W-:-:S04]  /*0390*/  FFMA R11, R11, R8, R13 ;  /* 0x000000080b0b7223 */ /* 0x000fc8000000000d */
[----:B------:R-:W-:Y:S02]  /*03a0*/  FSETP.GT.AND P0, PT, R10, RZ, PT ;  /* 0x000000ff0a00720b */ /* 0x000fe40003f04000 */
[----:B------:R-:W-:-:S11]  /*03b0*/  FSETP.GT.AND P1, PT, R11, RZ, PT ;  /* 0x000000ff0b00720b */ /* 0x000fd60003f24000 */
[----:B-----5:R-:W-:Y:S01]  /*03c0*/  @!P0 FMUL R10, R4, R10 ;  /* 0x0000000a040a8220 */ /* 0x020fe20000400000 */
[----:B0-----:R-:W-:-:S04]  /*03d0*/  IMAD.WIDE R2, R0, 0x4, R2 ;  /* 0x0000000400027825 */ /* 0x001fc800078e0202 */
[----:B------:R-:W-:-:S05]  /*03e0*/  @!P1 FMUL R11, R5, R11 ;  /* 0x0000000b050b9220 */ /* 0x000fca0000400000 */
[----:B------:R-:W-:Y:S01]  /*03f0*/  STG.E.64 desc[UR4][R2.64], R10 ;  /* 0x0000000a02007986 */ /* 0x000fe2000c101b04 */
[----:B------:R-:W-:Y:S05]  /*0400*/  EXIT ;  /* 0x000000000000794d */ /* 0x000fea0003800000 */
.L_x_0:
[----:B------:R-:W-:-:S00]  /*0410*/  BRA `(.L_x_0) ;  /* 0xfffffffc00fc7947 */ /* 0x000fc0000383ffff */
[----:B------:R-:W-:-:S00]  /*0420*/  NOP ;  /* 0x0000000000007918 */ /* 0x000fc00000000000 */
        /* <DEDUP_REMOVED lines=13> */
.L_x_1:


//--------------------- .nv.global.init           --------------------------
	.section	.nv.global.init,"aw",@progbits
.nv.global.init:
	.type		_$_str,@object
	.size		_$_str,(_$_str_$_2 - _$_str)
_$_str:
        /*0000*/ 	.byte	0x5f, 0x5f, 0x43, 0x55, 0x44, 0x41, 0x5f, 0x46, 0x54, 0x5a, 0x00
	.type		_$_str_$_2,@object
	.size		_$_str_$_2,(.L_1 - _$_str_$_2)
_$_str_$_2:
        /*000b*/ 	.byte	0x5f, 0x5f, 0x43, 0x55, 0x44, 0x41, 0x5f, 0x50, 0x52, 0x45, 0x43, 0x5f, 0x53, 0x51, 0x52, 0x54
        /*001b*/ 	.byte	0x00
.L_1:


//--------------------- .nv.constant0.triton_poi_fused__native_batch_norm_legit_no_training__prelu_kernel_5 --------------------------
	.section	.nv.constant0.triton_poi_fused__native_batch_norm_legit_no_training__prelu_kernel_5,"a",@progbits
	.sectionflags	@""
	.align	4
.nv.constant0.triton_poi_fused__native_batch_norm_legit_no_training__prelu_kernel_5:
	.zero		588
